//
// Generated by NVIDIA NVVM Compiler
//
// Compiler Build ID: CL-36424714
// Cuda compilation tools, release 13.0, V13.0.88
// Based on NVVM 20.0.0
//

.version 9.0
.target sm_100
.address_size 64

	// .globl	_Z14AbsImageKernelIfEvPT_i

.visible .entry _Z14AbsImageKernelIfEvPT_i(
	.param .u64 .ptr .align 1 _Z14AbsImageKernelIfEvPT_i_param_0,
	.param .u32 _Z14AbsImageKernelIfEvPT_i_param_1
)
{
	.reg .pred 	%p<3>;
	.reg .b32 	%r<6>;
	.reg .b32 	%f<4>;
	.reg .b64 	%rd<5>;

	ld.param.u64 	%rd1, [_Z14AbsImageKernelIfEvPT_i_param_0];
	ld.param.u32 	%r2, [_Z14AbsImageKernelIfEvPT_i_param_1];
	mov.u32 	%r3, %ctaid.x;
	mov.u32 	%r4, %ntid.x;
	mov.u32 	%r5, %tid.x;
	mad.lo.s32 	%r1, %r3, %r4, %r5;
	setp.ge.s32 	%p1, %r1, %r2;
	@%p1 bra 	$L__BB0_2;
	cvta.to.global.u64 	%rd2, %rd1;
	mul.wide.s32 	%rd3, %r1, 4;
	add.s64 	%rd4, %rd2, %rd3;
	ld.global.f32 	%f1, [%rd4];
	setp.lt.f32 	%p2, %f1, 0f00000000;
	neg.f32 	%f2, %f1;
	selp.f32 	%f3, %f2, %f1, %p2;
	st.global.f32 	[%rd4], %f3;
$L__BB0_2:
	ret;

}
	// .globl	_Z14AbsImageKernelIffEvPT0_PKT_i
.visible .entry _Z14AbsImageKernelIffEvPT0_PKT_i(
	.param .u64 .ptr .align 1 _Z14AbsImageKernelIffEvPT0_PKT_i_param_0,
	.param .u64 .ptr .align 1 _Z14AbsImageKernelIffEvPT0_PKT_i_param_1,
	.param .u32 _Z14AbsImageKernelIffEvPT0_PKT_i_param_2
)
{
	.reg .pred 	%p<3>;
	.reg .b32 	%r<6>;
	.reg .b32 	%f<4>;
	.reg .b64 	%rd<8>;

	ld.param.u64 	%rd1, [_Z14AbsImageKernelIffEvPT0_PKT_i_param_0];
	ld.param.u64 	%rd2, [_Z14AbsImageKernelIffEvPT0_PKT_i_param_1];
	ld.param.u32 	%r2, [_Z14AbsImageKernelIffEvPT0_PKT_i_param_2];
	mov.u32 	%r3, %ctaid.x;
	mov.u32 	%r4, %ntid.x;
	mov.u32 	%r5, %tid.x;
	mad.lo.s32 	%r1, %r3, %r4, %r5;
	setp.ge.s32 	%p1, %r1, %r2;
	@%p1 bra 	$L__BB1_2;
	cvta.to.global.u64 	%rd3, %rd2;
	cvta.to.global.u64 	%rd4, %rd1;
	mul.wide.s32 	%rd5, %r1, 4;
	add.s64 	%rd6, %rd3, %rd5;
	ld.global.f32 	%f1, [%rd6];
	setp.lt.f32 	%p2, %f1, 0f00000000;
	neg.f32 	%f2, %f1;
	selp.f32 	%f3, %f2, %f1, %p2;
	add.s64 	%rd7, %rd4, %rd5;
	st.global.f32 	[%rd7], %f3;
$L__BB1_2:
	ret;

}
	// .globl	_Z14AbsImageKernelIiEvPT_i
.visible .entry _Z14AbsImageKernelIiEvPT_i(
	.param .u64 .ptr .align 1 _Z14AbsImageKernelIiEvPT_i_param_0,
	.param .u32 _Z14AbsImageKernelIiEvPT_i_param_1
)
{
	.reg .pred 	%p<2>;
	.reg .b32 	%r<8>;
	.reg .b64 	%rd<5>;

	ld.param.u64 	%rd1, [_Z14AbsImageKernelIiEvPT_i_param_0];
	ld.param.u32 	%r2, [_Z14AbsImageKernelIiEvPT_i_param_1];
	mov.u32 	%r3, %ctaid.x;
	mov.u32 	%r4, %ntid.x;
	mov.u32 	%r5, %tid.x;
	mad.lo.s32 	%r1, %r3, %r4, %r5;
	setp.ge.s32 	%p1, %r1, %r2;
	@%p1 bra 	$L__BB2_2;
	cvta.to.global.u64 	%rd2, %rd1;
	mul.wide.s32 	%rd3, %r1, 4;
	add.s64 	%rd4, %rd2, %rd3;
	ld.global.u32 	%r6, [%rd4];
	abs.s32 	%r7, %r6;
	st.global.u32 	[%rd4], %r7;
$L__BB2_2:
	ret;

}
	// .globl	_Z14AbsImageKernelIiiEvPT0_PKT_i
.visible .entry _Z14AbsImageKernelIiiEvPT0_PKT_i(
	.param .u64 .ptr .align 1 _Z14AbsImageKernelIiiEvPT0_PKT_i_param_0,
	.param .u64 .ptr .align 1 _Z14AbsImageKernelIiiEvPT0_PKT_i_param_1,
	.param .u32 _Z14AbsImageKernelIiiEvPT0_PKT_i_param_2
)
{
	.reg .pred 	%p<2>;
	.reg .b32 	%r<8>;
	.reg .b64 	%rd<8>;

	ld.param.u64 	%rd1, [_Z14AbsImageKernelIiiEvPT0_PKT_i_param_0];
	ld.param.u64 	%rd2, [_Z14AbsImageKernelIiiEvPT0_PKT_i_param_1];
	ld.param.u32 	%r2, [_Z14AbsImageKernelIiiEvPT0_PKT_i_param_2];
	mov.u32 	%r3, %ctaid.x;
	mov.u32 	%r4, %ntid.x;
	mov.u32 	%r5, %tid.x;
	mad.lo.s32 	%r1, %r3, %r4, %r5;
	setp.ge.s32 	%p1, %r1, %r2;
	@%p1 bra 	$L__BB3_2;
	cvta.to.global.u64 	%rd3, %rd2;
	cvta.to.global.u64 	%rd4, %rd1;
	mul.wide.s32 	%rd5, %r1, 4;
	add.s64 	%rd6, %rd3, %rd5;
	ld.global.u32 	%r6, [%rd6];
	abs.s32 	%r7, %r6;
	add.s64 	%rd7, %rd4, %rd5;
	st.global.u32 	[%rd7], %r7;
$L__BB3_2:
	ret;

}
	// .globl	_Z14AbsImageKernelIsEvPT_i
.visible .entry _Z14AbsImageKernelIsEvPT_i(
	.param .u64 .ptr .align 1 _Z14AbsImageKernelIsEvPT_i_param_0,
	.param .u32 _Z14AbsImageKernelIsEvPT_i_param_1
)
{
	.reg .pred 	%p<2>;
	.reg .b16 	%rs<3>;
	.reg .b32 	%r<6>;
	.reg .b64 	%rd<5>;

	ld.param.u64 	%rd1, [_Z14AbsImageKernelIsEvPT_i_param_0];
	ld.param.u32 	%r2, [_Z14AbsImageKernelIsEvPT_i_param_1];
	mov.u32 	%r3, %ctaid.x;
	mov.u32 	%r4, %ntid.x;
	mov.u32 	%r5, %tid.x;
	mad.lo.s32 	%r1, %r3, %r4, %r5;
	setp.ge.s32 	%p1, %r1, %r2;
	@%p1 bra 	$L__BB4_2;
	cvta.to.global.u64 	%rd2, %rd1;
	mul.wide.s32 	%rd3, %r1, 2;
	add.s64 	%rd4, %rd2, %rd3;
	ld.global.u16 	%rs1, [%rd4];
	abs.s16 	%rs2, %rs1;
	st.global.u16 	[%rd4], %rs2;
$L__BB4_2:
	ret;

}
	// .globl	_Z14AbsImageKernelIssEvPT0_PKT_i
.visible .entry _Z14AbsImageKernelIssEvPT0_PKT_i(
	.param .u64 .ptr .align 1 _Z14AbsImageKernelIssEvPT0_PKT_i_param_0,
	.param .u64 .ptr .align 1 _Z14AbsImageKernelIssEvPT0_PKT_i_param_1,
	.param .u32 _Z14AbsImageKernelIssEvPT0_PKT_i_param_2
)
{
	.reg .pred 	%p<2>;
	.reg .b16 	%rs<3>;
	.reg .b32 	%r<6>;
	.reg .b64 	%rd<8>;

	ld.param.u64 	%rd1, [_Z14AbsImageKernelIssEvPT0_PKT_i_param_0];
	ld.param.u64 	%rd2, [_Z14AbsImageKernelIssEvPT0_PKT_i_param_1];
	ld.param.u32 	%r2, [_Z14AbsImageKernelIssEvPT0_PKT_i_param_2];
	mov.u32 	%r3, %ctaid.x;
	mov.u32 	%r4, %ntid.x;
	mov.u32 	%r5, %tid.x;
	mad.lo.s32 	%r1, %r3, %r4, %r5;
	setp.ge.s32 	%p1, %r1, %r2;
	@%p1 bra 	$L__BB5_2;
	cvta.to.global.u64 	%rd3, %rd2;
	cvta.to.global.u64 	%rd4, %rd1;
	mul.wide.s32 	%rd5, %r1, 2;
	add.s64 	%rd6, %rd3, %rd5;
	ld.global.u16 	%rs1, [%rd6];
	abs.s16 	%rs2, %rs1;
	add.s64 	%rd7, %rd4, %rd5;
	st.global.u16 	[%rd7], %rs2;
$L__BB5_2:
	ret;

}
	// .globl	_Z14AbsImageKernelIcEvPT_i
.visible .entry _Z14AbsImageKernelIcEvPT_i(
	.param .u64 .ptr .align 1 _Z14AbsImageKernelIcEvPT_i_param_0,
	.param .u32 _Z14AbsImageKernelIcEvPT_i_param_1
)
{
	.reg .pred 	%p<2>;
	.reg .b16 	%rs<3>;
	.reg .b32 	%r<6>;
	.reg .b64 	%rd<5>;

	ld.param.u64 	%rd1, [_Z14AbsImageKernelIcEvPT_i_param_0];
	ld.param.u32 	%r2, [_Z14AbsImageKernelIcEvPT_i_param_1];
	mov.u32 	%r3, %ctaid.x;
	mov.u32 	%r4, %ntid.x;
	mov.u32 	%r5, %tid.x;
	mad.lo.s32 	%r1, %r3, %r4, %r5;
	setp.ge.s32 	%p1, %r1, %r2;
	@%p1 bra 	$L__BB6_2;
	cvta.to.global.u64 	%rd2, %rd1;
	cvt.s64.s32 	%rd3, %r1;
	add.s64 	%rd4, %rd2, %rd3;
	ld.global.s8 	%rs1, [%rd4];
	abs.s16 	%rs2, %rs1;
	st.global.u8 	[%rd4], %rs2;
$L__BB6_2:
	ret;

}
	// .globl	_Z14AbsImageKernelIccEvPT0_PKT_i
.visible .entry _Z14AbsImageKernelIccEvPT0_PKT_i(
	.param .u64 .ptr .align 1 _Z14AbsImageKernelIccEvPT0_PKT_i_param_0,
	.param .u64 .ptr .align 1 _Z14AbsImageKernelIccEvPT0_PKT_i_param_1,
	.param .u32 _Z14AbsImageKernelIccEvPT0_PKT_i_param_2
)
{
	.reg .pred 	%p<2>;
	.reg .b16 	%rs<3>;
	.reg .b32 	%r<6>;
	.reg .b64 	%rd<8>;

	ld.param.u64 	%rd1, [_Z14AbsImageKernelIccEvPT0_PKT_i_param_0];
	ld.param.u64 	%rd2, [_Z14AbsImageKernelIccEvPT0_PKT_i_param_1];
	ld.param.u32 	%r2, [_Z14AbsImageKernelIccEvPT0_PKT_i_param_2];
	mov.u32 	%r3, %ctaid.x;
	mov.u32 	%r4, %ntid.x;
	mov.u32 	%r5, %tid.x;
	mad.lo.s32 	%r1, %r3, %r4, %r5;
	setp.ge.s32 	%p1, %r1, %r2;
	@%p1 bra 	$L__BB7_2;
	cvta.to.global.u64 	%rd3, %rd2;
	cvta.to.global.u64 	%rd4, %rd1;
	cvt.s64.s32 	%rd5, %r1;
	add.s64 	%rd6, %rd3, %rd5;
	ld.global.s8 	%rs1, [%rd6];
	abs.s16 	%rs2, %rs1;
	add.s64 	%rd7, %rd4, %rd5;
	st.global.u8 	[%rd7], %rs2;
$L__BB7_2:
	ret;

}


// ===== COMPILED SASS (sm_100) =====

	.target	sm_100

	.elftype	@"ET_EXEC"


//--------------------- .note.nv.tkinfo           --------------------------
	.section	.note.nv.tkinfo,"",@"SHT_NOTE"
	.sectionflags	@"SHF_NOTE_NV_TKINFO"
	.tkinfo
        /*0018*/ 	.word	0x00000002
        /*0030*/ 	.string	""
        /*0030*/ 	.string	"ptxas"
        /*0030*/ 	.string	"Cuda compilation tools, release 13.0, V13.0.88"
        /*0030*/ 	.string	"Build cuda_13.0.r13.0/compiler.36424714_0"
        /*0030*/ 	.string	"-arch sm_100 -m 64 "



//--------------------- .note.nv.cuinfo           --------------------------
	.section	.note.nv.cuinfo,"",@"SHT_NOTE"
	.sectionflags	@"SHF_NOTE_NV_CUINFO"
        /*0018*/ 	.short	0x0002
        /*001a*/ 	.short	0x0064
        /*001c*/ 	.short	0x0082
	.zero		2


//--------------------- .nv.info                  --------------------------
	.section	.nv.info,"",@"SHT_CUDA_INFO"
	.align	4


	//----- nvinfo : EIATTR_REGCOUNT
	.align		4
        /*0000*/ 	.byte	0x04, 0x2f
        /*0002*/ 	.short	(.L_1 - .L_0)
	.align		4
.L_0:
        /*0004*/ 	.word	index@(_Z14AbsImageKernelIfEvPT_i)
        /*0008*/ 	.word	0x00000008


	//----- nvinfo : EIATTR_FRAME_SIZE
	.align		4
.L_1:
        /*000c*/ 	.byte	0x04, 0x11
        /*000e*/ 	.short	(.L_3 - .L_2)
	.align		4
.L_2:
        /*0010*/ 	.word	index@(_Z14AbsImageKernelIfEvPT_i)
        /*0014*/ 	.word	0x00000000


	//----- nvinfo : EIATTR_REGCOUNT
	.align		4
.L_3:
        /*0018*/ 	.byte	0x04, 0x2f
        /*001a*/ 	.short	(.L_5 - .L_4)
	.align		4
.L_4:
        /*001c*/ 	.word	index@(_Z14AbsImageKernelIffEvPT0_PKT_i)
        /*0020*/ 	.word	0x0000000a


	//----- nvinfo : EIATTR_FRAME_SIZE
	.align		4
.L_5:
        /*0024*/ 	.byte	0x04, 0x11
        /*0026*/ 	.short	(.L_7 - .L_6)
	.align		4
.L_6:
        /*0028*/ 	.word	index@(_Z14AbsImageKernelIffEvPT0_PKT_i)
        /*002c*/ 	.word	0x00000000


	//----- nvinfo : EIATTR_REGCOUNT
	.align		4
.L_7:
        /*0030*/ 	.byte	0x04, 0x2f
        /*0032*/ 	.short	(.L_9 - .L_8)
	.align		4
.L_8:
        /*0034*/ 	.word	index@(_Z14AbsImageKernelIiEvPT_i)
        /*0038*/ 	.word	0x00000008


	//----- nvinfo : EIATTR_FRAME_SIZE
	.align		4
.L_9:
        /*003c*/ 	.byte	0x04, 0x11
        /*003e*/ 	.short	(.L_11 - .L_10)
	.align		4
.L_10:
        /*0040*/ 	.word	index@(_Z14AbsImageKernelIiEvPT_i)
        /*0044*/ 	.word	0x00000000


	//----- nvinfo : EIATTR_REGCOUNT
	.align		4
.L_11:
        /*0048*/ 	.byte	0x04, 0x2f
        /*004a*/ 	.short	(.L_13 - .L_12)
	.align		4
.L_12:
        /*004c*/ 	.word	index@(_Z14AbsImageKernelIiiEvPT0_PKT_i)
        /*0050*/ 	.word	0x0000000a


	//----- nvinfo : EIATTR_FRAME_SIZE
	.align		4
.L_13:
        /*0054*/ 	.byte	0x04, 0x11
        /*0056*/ 	.short	(.L_15 - .L_14)
	.align		4
.L_14:
        /*0058*/ 	.word	index@(_Z14AbsImageKernelIiiEvPT0_PKT_i)
        /*005c*/ 	.word	0x00000000


	//----- nvinfo : EIATTR_REGCOUNT
	.align		4
.L_15:
        /*0060*/ 	.byte	0x04, 0x2f
        /*0062*/ 	.short	(.L_17 - .L_16)
	.align		4
.L_16:
        /*0064*/ 	.word	index@(_Z14AbsImageKernelIsEvPT_i)
        /*0068*/ 	.word	0x00000008


	//----- nvinfo : EIATTR_FRAME_SIZE
	.align		4
.L_17:
        /*006c*/ 	.byte	0x04, 0x11
        /*006e*/ 	.short	(.L_19 - .L_18)
	.align		4
.L_18:
        /*0070*/ 	.word	index@(_Z14AbsImageKernelIsEvPT_i)
        /*0074*/ 	.word	0x00000000


	//----- nvinfo : EIATTR_REGCOUNT
	.align		4
.L_19:
        /*0078*/ 	.byte	0x04, 0x2f
        /*007a*/ 	.short	(.L_21 - .L_20)
	.align		4
.L_20:
        /*007c*/ 	.word	index@(_Z14AbsImageKernelIssEvPT0_PKT_i)
        /*0080*/ 	.word	0x0000000a


	//----- nvinfo : EIATTR_FRAME_SIZE
	.align		4
.L_21:
        /*0084*/ 	.byte	0x04, 0x11
        /*0086*/ 	.short	(.L_23 - .L_22)
	.align		4
.L_22:
        /*0088*/ 	.word	index@(_Z14AbsImageKernelIssEvPT0_PKT_i)
        /*008c*/ 	.word	0x00000000


	//----- nvinfo : EIATTR_REGCOUNT
	.align		4
.L_23:
        /*0090*/ 	.byte	0x04, 0x2f
        /*0092*/ 	.short	(.L_25 - .L_24)
	.align		4
.L_24:
        /*0094*/ 	.word	index@(_Z14AbsImageKernelIcEvPT_i)
        /*0098*/ 	.word	0x00000008


	//----- nvinfo : EIATTR_FRAME_SIZE
	.align		4
.L_25:
        /*009c*/ 	.byte	0x04, 0x11
        /*009e*/ 	.short	(.L_27 - .L_26)
	.align		4
.L_26:
        /*00a0*/ 	.word	index@(_Z14AbsImageKernelIcEvPT_i)
        /*00a4*/ 	.word	0x00000000


	//----- nvinfo : EIATTR_REGCOUNT
	.align		4
.L_27:
        /*00a8*/ 	.byte	0x04, 0x2f
        /*00aa*/ 	.short	(.L_29 - .L_28)
	.align		4
.L_28:
        /*00ac*/ 	.word	index@(_Z14AbsImageKernelIccEvPT0_PKT_i)
        /*00b0*/ 	.word	0x0000000a


	//----- nvinfo : EIATTR_FRAME_SIZE
	.align		4
.L_29:
        /*00b4*/ 	.byte	0x04, 0x11
        /*00b6*/ 	.short	(.L_31 - .L_30)
	.align		4
.L_30:
        /*00b8*/ 	.word	index@(_Z14AbsImageKernelIccEvPT0_PKT_i)
        /*00bc*/ 	.word	0x00000000


	//----- nvinfo : EIATTR_MIN_STACK_SIZE
	.align		4
.L_31:
        /*00c0*/ 	.byte	0x04, 0x12
        /*00c2*/ 	.short	(.L_33 - .L_32)
	.align		4
.L_32:
        /*00c4*/ 	.word	index@(_Z14AbsImageKernelIccEvPT0_PKT_i)
        /*00c8*/ 	.word	0x00000000


	//----- nvinfo : EIATTR_MIN_STACK_SIZE
	.align		4
.L_33:
        /*00cc*/ 	.byte	0x04, 0x12
        /*00ce*/ 	.short	(.L_35 - .L_34)
	.align		4
.L_34:
        /*00d0*/ 	.word	index@(_Z14AbsImageKernelIcEvPT_i)
        /*00d4*/ 	.word	0x00000000


	//----- nvinfo : EIATTR_MIN_STACK_SIZE
	.align		4
.L_35:
        /*00d8*/ 	.byte	0x04, 0x12
        /*00da*/ 	.short	(.L_37 - .L_36)
	.align		4
.L_36:
        /*00dc*/ 	.word	index@(_Z14AbsImageKernelIssEvPT0_PKT_i)
        /*00e0*/ 	.word	0x00000000


	//----- nvinfo : EIATTR_MIN_STACK_SIZE
	.align		4
.L_37:
        /*00e4*/ 	.byte	0x04, 0x12
        /*00e6*/ 	.short	(.L_39 - .L_38)
	.align		4
.L_38:
        /*00e8*/ 	.word	index@(_Z14AbsImageKernelIsEvPT_i)
        /*00ec*/ 	.word	0x00000000


	//----- nvinfo : EIATTR_MIN_STACK_SIZE
	.align		4
.L_39:
        /*00f0*/ 	.byte	0x04, 0x12
        /*00f2*/ 	.short	(.L_41 - .L_40)
	.align		4
.L_40:
        /*00f4*/ 	.word	index@(_Z14AbsImageKernelIiiEvPT0_PKT_i)
        /*00f8*/ 	.word	0x00000000


	//----- nvinfo : EIATTR_MIN_STACK_SIZE
	.align		4
.L_41:
        /*00fc*/ 	.byte	0x04, 0x12
        /*00fe*/ 	.short	(.L_43 - .L_42)
	.align		4
.L_42:
        /*0100*/ 	.word	index@(_Z14AbsImageKernelIiEvPT_i)
        /*0104*/ 	.word	0x00000000


	//----- nvinfo : EIATTR_MIN_STACK_SIZE
	.align		4
.L_43:
        /*0108*/ 	.byte	0x04, 0x12
        /*010a*/ 	.short	(.L_45 - .L_44)
	.align		4
.L_44:
        /*010c*/ 	.word	index@(_Z14AbsImageKernelIffEvPT0_PKT_i)
        /*0110*/ 	.word	0x00000000


	//----- nvinfo : EIATTR_MIN_STACK_SIZE
	.align		4
.L_45:
        /*0114*/ 	.byte	0x04, 0x12
        /*0116*/ 	.short	(.L_47 - .L_46)
	.align		4
.L_46:
        /*0118*/ 	.word	index@(_Z14AbsImageKernelIfEvPT_i)
        /*011c*/ 	.word	0x00000000
.L_47:


//--------------------- .nv.compat                --------------------------
	.section	.nv.compat,"",@"SHT_CUDA_COMPAT_INFO"
	.align	4
        /*0000*/ 	.byte	0x02, 0x09, 0x00, 0x00, 0x02, 0x02, 0x01, 0x00, 0x02, 0x05, 0x05, 0x00, 0x03, 0x07, 0x01, 0x01
        /*0010*/ 	.byte	0x02, 0x03, 0x00, 0x00, 0x02, 0x06, 0x01, 0x00, 0x04, 0x0b, 0x08, 0x00, 0x09, 0x00, 0x00, 0x00
        /*0020*/ 	.byte	0x00, 0x00, 0x00, 0x00


//--------------------- .nv.info._Z14AbsImageKernelIccEvPT0_PKT_i --------------------------
	.section	.nv.info._Z14AbsImageKernelIccEvPT0_PKT_i,"",@"SHT_CUDA_INFO"
	.sectionflags	@""
	.align	4


	//----- nvinfo : EIATTR_CUDA_API_VERSION
	.align		4
        /*0000*/ 	.byte	0x04, 0x37
        /*0002*/ 	.short	(.L_49 - .L_48)
.L_48:
        /*0004*/ 	.word	0x00000082


	//----- nvinfo : EIATTR_KPARAM_INFO
	.align		4
.L_49:
        /*0008*/ 	.byte	0x04, 0x17
        /*000a*/ 	.short	(.L_51 - .L_50)
.L_50:
        /*000c*/ 	.word	0x00000000
        /*0010*/ 	.short	0x0002
        /*0012*/ 	.short	0x0010
        /*0014*/ 	.byte	0x00, 0xf0, 0x11, 0x00


	//----- nvinfo : EIATTR_KPARAM_INFO
	.align		4
.L_51:
        /*0018*/ 	.byte	0x04, 0x17
        /*001a*/ 	.short	(.L_53 - .L_52)
.L_52:
        /*001c*/ 	.word	0x00000000
        /*0020*/ 	.short	0x0001
        /*0022*/ 	.short	0x0008
        /*0024*/ 	.byte	0x00, 0xf5, 0x21, 0x00


	//----- nvinfo : EIATTR_KPARAM_INFO
	.align		4
.L_53:
        /*0028*/ 	.byte	0x04, 0x17
        /*002a*/ 	.short	(.L_55 - .L_54)
.L_54:
        /*002c*/ 	.word	0x00000000
        /*0030*/ 	.short	0x0000
        /*0032*/ 	.short	0x0000
        /*0034*/ 	.byte	0x00, 0xf5, 0x21, 0x00


	//----- nvinfo : EIATTR_SPARSE_MMA_MASK
	.align		4
.L_55:
        /*0038*/ 	.byte	0x03, 0x50
        /*003a*/ 	.short	0x0000


	//----- nvinfo : EIATTR_MAXREG_COUNT
	.align		4
        /*003c*/ 	.byte	0x03, 0x1b
        /*003e*/ 	.short	0x00ff


	//----- nvinfo : EIATTR_MERCURY_ISA_VERSION
	.align		4
        /*0040*/ 	.byte	0x03, 0x5f
        /*0042*/ 	.short	0x0101


	//----- nvinfo : EIATTR_VRC_CTA_INIT_COUNT
	.align		4
        /*0044*/ 	.byte	0x02, 0x4a
	.zero		1
	.zero		1


	//----- nvinfo : EIATTR_EXIT_INSTR_OFFSETS
	.align		4
        /*0048*/ 	.byte	0x04, 0x1c
        /*004a*/ 	.short	(.L_57 - .L_56)


	//   ....[0]....
.L_56:
        /*004c*/ 	.word	0x00000070


	//   ....[1]....
        /*0050*/ 	.word	0x00000140


	//----- nvinfo : EIATTR_CBANK_PARAM_SIZE
	.align		4
.L_57:
        /*0054*/ 	.byte	0x03, 0x19
        /*0056*/ 	.short	0x0014


	//----- nvinfo : EIATTR_PARAM_CBANK
	.align		4
        /*0058*/ 	.byte	0x04, 0x0a
        /*005a*/ 	.short	(.L_59 - .L_58)
	.align		4
.L_58:
        /*005c*/ 	.word	index@(.nv.constant0._Z14AbsImageKernelIccEvPT0_PKT_i)
        /*0060*/ 	.short	0x0380
        /*0062*/ 	.short	0x0014


	//----- nvinfo : EIATTR_SW_WAR
	.align		4
.L_59:
        /*0064*/ 	.byte	0x04, 0x36
        /*0066*/ 	.short	(.L_61 - .L_60)
.L_60:
        /*0068*/ 	.word	0x00000008
.L_61:


//--------------------- .nv.info._Z14AbsImageKernelIcEvPT_i --------------------------
	.section	.nv.info._Z14AbsImageKernelIcEvPT_i,"",@"SHT_CUDA_INFO"
	.sectionflags	@""
	.align	4


	//----- nvinfo : EIATTR_CUDA_API_VERSION
	.align		4
        /*0000*/ 	.byte	0x04, 0x37
        /*0002*/ 	.short	(.L_63 - .L_62)
.L_62:
        /*0004*/ 	.word	0x00000082


	//----- nvinfo : EIATTR_KPARAM_INFO
	.align		4
.L_63:
        /*0008*/ 	.byte	0x04, 0x17
        /*000a*/ 	.short	(.L_65 - .L_64)
.L_64:
        /*000c*/ 	.word	0x00000000
        /*0010*/ 	.short	0x0001
        /*0012*/ 	.short	0x0008
        /*0014*/ 	.byte	0x00, 0xf0, 0x11, 0x00


	//----- nvinfo : EIATTR_KPARAM_INFO
	.align		4
.L_65:
        /*0018*/ 	.byte	0x04, 0x17
        /*001a*/ 	.short	(.L_67 - .L_66)
.L_66:
        /*001c*/ 	.word	0x00000000
        /*0020*/ 	.short	0x0000
        /*0022*/ 	.short	0x0000
        /*0024*/ 	.byte	0x00, 0xf5, 0x21, 0x00


	//----- nvinfo : EIATTR_SPARSE_MMA_MASK
	.align		4
.L_67:
        /*0028*/ 	.byte	0x03, 0x50
        /*002a*/ 	.short	0x0000


	//----- nvinfo : EIATTR_MAXREG_COUNT
	.align		4
        /*002c*/ 	.byte	0x03, 0x1b
        /*002e*/ 	.short	0x00ff


	//----- nvinfo : EIATTR_MERCURY_ISA_VERSION
	.align		4
        /*0030*/ 	.byte	0x03, 0x5f
        /*0032*/ 	.short	0x0101


	//----- nvinfo : EIATTR_VRC_CTA_INIT_COUNT
	.align		4
        /*0034*/ 	.byte	0x02, 0x4a
	.zero		1
	.zero		1


	//----- nvinfo : EIATTR_EXIT_INSTR_OFFSETS
	.align		4
        /*0038*/ 	.byte	0x04, 0x1c
        /*003a*/ 	.short	(.L_69 - .L_68)


	//   ....[0]....
.L_68:
        /*003c*/ 	.word	0x00000070


	//   ....[1]....
        /*0040*/ 	.word	0x00000110


	//----- nvinfo : EIATTR_CBANK_PARAM_SIZE
	.align		4
.L_69:
        /*0044*/ 	.byte	0x03, 0x19
        /*0046*/ 	.short	0x000c


	//----- nvinfo : EIATTR_PARAM_CBANK
	.align		4
        /*0048*/ 	.byte	0x04, 0x0a
        /*004a*/ 	.short	(.L_71 - .L_70)
	.align		4
.L_70:
        /*004c*/ 	.word	index@(.nv.constant0._Z14AbsImageKernelIcEvPT_i)
        /*0050*/ 	.short	0x0380
        /*0052*/ 	.short	0x000c


	//----- nvinfo : EIATTR_SW_WAR
	.align		4
.L_71:
        /*0054*/ 	.byte	0x04, 0x36
        /*0056*/ 	.short	(.L_73 - .L_72)
.L_72:
        /*0058*/ 	.word	0x00000008
.L_73:


//--------------------- .nv.info._Z14AbsImageKernelIssEvPT0_PKT_i --------------------------
	.section	.nv.info._Z14AbsImageKernelIssEvPT0_PKT_i,"",@"SHT_CUDA_INFO"
	.sectionflags	@""
	.align	4


	//----- nvinfo : EIATTR_CUDA_API_VERSION
	.align		4
        /*0000*/ 	.byte	0x04, 0x37
        /*0002*/ 	.short	(.L_75 - .L_74)
.L_74:
        /*0004*/ 	.word	0x00000082


	//----- nvinfo : EIATTR_KPARAM_INFO
	.align		4
.L_75:
        /*0008*/ 	.byte	0x04, 0x17
        /*000a*/ 	.short	(.L_77 - .L_76)
.L_76:
        /*000c*/ 	.word	0x00000000
        /*0010*/ 	.short	0x0002
        /*0012*/ 	.short	0x0010
        /*0014*/ 	.byte	0x00, 0xf0, 0x11, 0x00


	//----- nvinfo : EIATTR_KPARAM_INFO
	.align		4
.L_77:
        /*0018*/ 	.byte	0x04, 0x17
        /*001a*/ 	.short	(.L_79 - .L_78)
.L_78:
        /*001c*/ 	.word	0x00000000
        /*0020*/ 	.short	0x0001
        /*0022*/ 	.short	0x0008
        /*0024*/ 	.byte	0x00, 0xf5, 0x21, 0x00


	//----- nvinfo : EIATTR_KPARAM_INFO
	.align		4
.L_79:
        /*0028*/ 	.byte	0x04, 0x17
        /*002a*/ 	.short	(.L_81 - .L_80)
.L_80:
        /*002c*/ 	.word	0x00000000
        /*0030*/ 	.short	0x0000
        /*0032*/ 	.short	0x0000
        /*0034*/ 	.byte	0x00, 0xf5, 0x21, 0x00


	//----- nvinfo : EIATTR_SPARSE_MMA_MASK
	.align		4
.L_81:
        /*0038*/ 	.byte	0x03, 0x50
        /*003a*/ 	.short	0x0000


	//----- nvinfo : EIATTR_MAXREG_COUNT
	.align		4
        /*003c*/ 	.byte	0x03, 0x1b
        /*003e*/ 	.short	0x00ff


	//----- nvinfo : EIATTR_MERCURY_ISA_VERSION
	.align		4
        /*0040*/ 	.byte	0x03, 0x5f
        /*0042*/ 	.short	0x0101


	//----- nvinfo : EIATTR_VRC_CTA_INIT_COUNT
	.align		4
        /*0044*/ 	.byte	0x02, 0x4a
	.zero		1
	.zero		1


	//----- nvinfo : EIATTR_EXIT_INSTR_OFFSETS
	.align		4
        /*0048*/ 	.byte	0x04, 0x1c
        /*004a*/ 	.short	(.L_83 - .L_82)


	//   ....[0]....
.L_82:
        /*004c*/ 	.word	0x00000070


	//   ....[1]....
        /*0050*/ 	.word	0x00000120


	//----- nvinfo : EIATTR_CBANK_PARAM_SIZE
	.align		4
.L_83:
        /*0054*/ 	.byte	0x03, 0x19
        /*0056*/ 	.short	0x0014


	//----- nvinfo : EIATTR_PARAM_CBANK
	.align		4
        /*0058*/ 	.byte	0x04, 0x0a
        /*005a*/ 	.short	(.L_85 - .L_84)
	.align		4
.L_84:
        /*005c*/ 	.word	index@(.nv.constant0._Z14AbsImageKernelIssEvPT0_PKT_i)
        /*0060*/ 	.short	0x0380
        /*0062*/ 	.short	0x0014


	//----- nvinfo : EIATTR_SW_WAR
	.align		4
.L_85:
        /*0064*/ 	.byte	0x04, 0x36
        /*0066*/ 	.short	(.L_87 - .L_86)
.L_86:
        /*0068*/ 	.word	0x00000008
.L_87:


//--------------------- .nv.info._Z14AbsImageKernelIsEvPT_i --------------------------
	.section	.nv.info._Z14AbsImageKernelIsEvPT_i,"",@"SHT_CUDA_INFO"
	.sectionflags	@""
	.align	4


	//----- nvinfo : EIATTR_CUDA_API_VERSION
	.align		4
        /*0000*/ 	.byte	0x04, 0x37
        /*0002*/ 	.short	(.L_89 - .L_88)
.L_88:
        /*0004*/ 	.word	0x00000082


	//----- nvinfo : EIATTR_KPARAM_INFO
	.align		4
.L_89:
        /*0008*/ 	.byte	0x04, 0x17
        /*000a*/ 	.short	(.L_91 - .L_90)
.L_90:
        /*000c*/ 	.word	0x00000000
        /*0010*/ 	.short	0x0001
        /*0012*/ 	.short	0x0008
        /*0014*/ 	.byte	0x00, 0xf0, 0x11, 0x00


	//----- nvinfo : EIATTR_KPARAM_INFO
	.align		4
.L_91:
        /*0018*/ 	.byte	0x04, 0x17
        /*001a*/ 	.short	(.L_93 - .L_92)
.L_92:
        /*001c*/ 	.word	0x00000000
        /*0020*/ 	.short	0x0000
        /*0022*/ 	.short	0x0000
        /*0024*/ 	.byte	0x00, 0xf5, 0x21, 0x00


	//----- nvinfo : EIATTR_SPARSE_MMA_MASK
	.align		4
.L_93:
        /*0028*/ 	.byte	0x03, 0x50
        /*002a*/ 	.short	0x0000


	//----- nvinfo : EIATTR_MAXREG_COUNT
	.align		4
        /*002c*/ 	.byte	0x03, 0x1b
        /*002e*/ 	.short	0x00ff


	//----- nvinfo : EIATTR_MERCURY_ISA_VERSION
	.align		4
        /*0030*/ 	.byte	0x03, 0x5f
        /*0032*/ 	.short	0x0101


	//----- nvinfo : EIATTR_VRC_CTA_INIT_COUNT
	.align		4
        /*0034*/ 	.byte	0x02, 0x4a
	.zero		1
	.zero		1


	//----- nvinfo : EIATTR_EXIT_INSTR_OFFSETS
	.align		4
        /*0038*/ 	.byte	0x04, 0x1c
        /*003a*/ 	.short	(.L_95 - .L_94)


	//   ....[0]....
.L_94:
        /*003c*/ 	.word	0x00000070


	//   ....[1]....
        /*0040*/ 	.word	0x00000100


	//----- nvinfo : EIATTR_CBANK_PARAM_SIZE
	.align		4
.L_95:
        /*0044*/ 	.byte	0x03, 0x19
        /*0046*/ 	.short	0x000c


	//----- nvinfo : EIATTR_PARAM_CBANK
	.align		4
        /*0048*/ 	.byte	0x04, 0x0a
        /*004a*/ 	.short	(.L_97 - .L_96)
	.align		4
.L_96:
        /*004c*/ 	.word	index@(.nv.constant0._Z14AbsImageKernelIsEvPT_i)
        /*0050*/ 	.short	0x0380
        /*0052*/ 	.short	0x000c


	//----- nvinfo : EIATTR_SW_WAR
	.align		4
.L_97:
        /*0054*/ 	.byte	0x04, 0x36
        /*0056*/ 	.short	(.L_99 - .L_98)
.L_98:
        /*0058*/ 	.word	0x00000008
.L_99:


//--------------------- .nv.info._Z14AbsImageKernelIiiEvPT0_PKT_i --------------------------
	.section	.nv.info._Z14AbsImageKernelIiiEvPT0_PKT_i,"",@"SHT_CUDA_INFO"
	.sectionflags	@""
	.align	4


	//----- nvinfo : EIATTR_CUDA_API_VERSION
	.align		4
        /*0000*/ 	.byte	0x04, 0x37
        /*0002*/ 	.short	(.L_101 - .L_100)
.L_100:
        /*0004*/ 	.word	0x00000082


	//----- nvinfo : EIATTR_KPARAM_INFO
	.align		4
.L_101:
        /*0008*/ 	.byte	0x04, 0x17
        /*000a*/ 	.short	(.L_103 - .L_102)
.L_102:
        /*000c*/ 	.word	0x00000000
        /*0010*/ 	.short	0x0002
        /*0012*/ 	.short	0x0010
        /*0014*/ 	.byte	0x00, 0xf0, 0x11, 0x00


	//----- nvinfo : EIATTR_KPARAM_INFO
	.align		4
.L_103:
        /*0018*/ 	.byte	0x04, 0x17
        /*001a*/ 	.short	(.L_105 - .L_104)
.L_104:
        /*001c*/ 	.word	0x00000000
        /*0020*/ 	.short	0x0001
        /*0022*/ 	.short	0x0008
        /*0024*/ 	.byte	0x00, 0xf5, 0x21, 0x00


	//----- nvinfo : EIATTR_KPARAM_INFO
	.align		4
.L_105:
        /*0028*/ 	.byte	0x04, 0x17
        /*002a*/ 	.short	(.L_107 - .L_106)
.L_106:
        /*002c*/ 	.word	0x00000000
        /*0030*/ 	.short	0x0000
        /*0032*/ 	.short	0x0000
        /*0034*/ 	.byte	0x00, 0xf5, 0x21, 0x00


	//----- nvinfo : EIATTR_SPARSE_MMA_MASK
	.align		4
.L_107:
        /*0038*/ 	.byte	0x03, 0x50
        /*003a*/ 	.short	0x0000


	//----- nvinfo : EIATTR_MAXREG_COUNT
	.align		4
        /*003c*/ 	.byte	0x03, 0x1b
        /*003e*/ 	.short	0x00ff


	//----- nvinfo : EIATTR_MERCURY_ISA_VERSION
	.align		4
        /*0040*/ 	.byte	0x03, 0x5f
        /*0042*/ 	.short	0x0101


	//----- nvinfo : EIATTR_VRC_CTA_INIT_COUNT
	.align		4
        /*0044*/ 	.byte	0x02, 0x4a
	.zero		1
	.zero		1


	//----- nvinfo : EIATTR_EXIT_INSTR_OFFSETS
	.align		4
        /*0048*/ 	.byte	0x04, 0x1c
        /*004a*/ 	.short	(.L_109 - .L_108)


	//   ....[0]....
.L_108:
        /*004c*/ 	.word	0x00000070


	//   ....[1]....
        /*0050*/ 	.word	0x00000110


	//----- nvinfo : EIATTR_CBANK_PARAM_SIZE
	.align		4
.L_109:
        /*0054*/ 	.byte	0x03, 0x19
        /*0056*/ 	.short	0x0014


	//----- nvinfo : EIATTR_PARAM_CBANK
	.align		4
        /*0058*/ 	.byte	0x04, 0x0a
        /*005a*/ 	.short	(.L_111 - .L_110)
	.align		4
.L_110:
        /*005c*/ 	.word	index@(.nv.constant0._Z14AbsImageKernelIiiEvPT0_PKT_i)
        /*0060*/ 	.short	0x0380
        /*0062*/ 	.short	0x0014


	//----- nvinfo : EIATTR_SW_WAR
	.align		4
.L_111:
        /*0064*/ 	.byte	0x04, 0x36
        /*0066*/ 	.short	(.L_113 - .L_112)
.L_112:
        /*0068*/ 	.word	0x00000008
.L_113:


//--------------------- .nv.info._Z14AbsImageKernelIiEvPT_i --------------------------
	.section	.nv.info._Z14AbsImageKernelIiEvPT_i,"",@"SHT_CUDA_INFO"
	.sectionflags	@""
	.align	4


	//----- nvinfo : EIATTR_CUDA_API_VERSION
	.align		4
        /*0000*/ 	.byte	0x04, 0x37
        /*0002*/ 	.short	(.L_115 - .L_114)
.L_114:
        /*0004*/ 	.word	0x00000082


	//----- nvinfo : EIATTR_KPARAM_INFO
	.align		4
.L_115:
        /*0008*/ 	.byte	0x04, 0x17
        /*000a*/ 	.short	(.L_117 - .L_116)
.L_116:
        /*000c*/ 	.word	0x00000000
        /*0010*/ 	.short	0x0001
        /*0012*/ 	.short	0x0008
        /*0014*/ 	.byte	0x00, 0xf0, 0x11, 0x00


	//----- nvinfo : EIATTR_KPARAM_INFO
	.align		4
.L_117:
        /*0018*/ 	.byte	0x04, 0x17
        /*001a*/ 	.short	(.L_119 - .L_118)
.L_118:
        /*001c*/ 	.word	0x00000000
        /*0020*/ 	.short	0x0000
        /*0022*/ 	.short	0x0000
        /*0024*/ 	.byte	0x00, 0xf5, 0x21, 0x00


	//----- nvinfo : EIATTR_SPARSE_MMA_MASK
	.align		4
.L_119:
        /*0028*/ 	.byte	0x03, 0x50
        /*002a*/ 	.short	0x0000


	//----- nvinfo : EIATTR_MAXREG_COUNT
	.align		4
        /*002c*/ 	.byte	0x03, 0x1b
        /*002e*/ 	.short	0x00ff


	//----- nvinfo : EIATTR_MERCURY_ISA_VERSION
	.align		4
        /*0030*/ 	.byte	0x03, 0x5f
        /*0032*/ 	.short	0x0101


	//----- nvinfo : EIATTR_VRC_CTA_INIT_COUNT
	.align		4
        /*0034*/ 	.byte	0x02, 0x4a
	.zero		1
	.zero		1


	//----- nvinfo : EIATTR_EXIT_INSTR_OFFSETS
	.align		4
        /*0038*/ 	.byte	0x04, 0x1c
        /*003a*/ 	.short	(.L_121 - .L_120)


	//   ....[0]....
.L_120:
        /*003c*/ 	.word	0x00000070


	//   ....[1]....
        /*0040*/ 	.word	0x000000e0


	//----- nvinfo : EIATTR_CBANK_PARAM_SIZE
	.align		4
.L_121:
        /*0044*/ 	.byte	0x03, 0x19
        /*0046*/ 	.short	0x000c


	//----- nvinfo : EIATTR_PARAM_CBANK
	.align		4
        /*0048*/ 	.byte	0x04, 0x0a
        /*004a*/ 	.short	(.L_123 - .L_122)
	.align		4
.L_122:
        /*004c*/ 	.word	index@(.nv.constant0._Z14AbsImageKernelIiEvPT_i)
        /*0050*/ 	.short	0x0380
        /*0052*/ 	.short	0x000c


	//----- nvinfo : EIATTR_SW_WAR
	.align		4
.L_123:
        /*0054*/ 	.byte	0x04, 0x36
        /*0056*/ 	.short	(.L_125 - .L_124)
.L_124:
        /*0058*/ 	.word	0x00000008
.L_125:


//--------------------- .nv.info._Z14AbsImageKernelIffEvPT0_PKT_i --------------------------
	.section	.nv.info._Z14AbsImageKernelIffEvPT0_PKT_i,"",@"SHT_CUDA_INFO"
	.sectionflags	@""
	.align	4


	//----- nvinfo : EIATTR_CUDA_API_VERSION
	.align		4
        /*0000*/ 	.byte	0x04, 0x37
        /*0002*/ 	.short	(.L_127 - .L_126)
.L_126:
        /*0004*/ 	.word	0x00000082


	//----- nvinfo : EIATTR_KPARAM_INFO
	.align		4
.L_127:
        /*0008*/ 	.byte	0x04, 0x17
        /*000a*/ 	.short	(.L_129 - .L_128)
.L_128:
        /*000c*/ 	.word	0x00000000
        /*0010*/ 	.short	0x0002
        /*0012*/ 	.short	0x0010
        /*0014*/ 	.byte	0x00, 0xf0, 0x11, 0x00


	//----- nvinfo : EIATTR_KPARAM_INFO
	.align		4
.L_129:
        /*0018*/ 	.byte	0x04, 0x17
        /*001a*/ 	.short	(.L_131 - .L_130)
.L_130:
        /*001c*/ 	.word	0x00000000
        /*0020*/ 	.short	0x0001
        /*0022*/ 	.short	0x0008
        /*0024*/ 	.byte	0x00, 0xf5, 0x21, 0x00


	//----- nvinfo : EIATTR_KPARAM_INFO
	.align		4
.L_131:
        /*0028*/ 	.byte	0x04, 0x17
        /*002a*/ 	.short	(.L_133 - .L_132)
.L_132:
        /*002c*/ 	.word	0x00000000
        /*0030*/ 	.short	0x0000
        /*0032*/ 	.short	0x0000
        /*0034*/ 	.byte	0x00, 0xf5, 0x21, 0x00


	//----- nvinfo : EIATTR_SPARSE_MMA_MASK
	.align		4
.L_133:
        /*0038*/ 	.byte	0x03, 0x50
        /*003a*/ 	.short	0x0000


	//----- nvinfo : EIATTR_MAXREG_COUNT
	.align		4
        /*003c*/ 	.byte	0x03, 0x1b
        /*003e*/ 	.short	0x00ff


	//----- nvinfo : EIATTR_MERCURY_ISA_VERSION
	.align		4
        /*0040*/ 	.byte	0x03, 0x5f
        /*0042*/ 	.short	0x0101


	//----- nvinfo : EIATTR_VRC_CTA_INIT_COUNT
	.align		4
        /*0044*/ 	.byte	0x02, 0x4a
	.zero		1
	.zero		1


	//----- nvinfo : EIATTR_EXIT_INSTR_OFFSETS
	.align		4
        /*0048*/ 	.byte	0x04, 0x1c
        /*004a*/ 	.short	(.L_135 - .L_134)


	//   ....[0]....
.L_134:
        /*004c*/ 	.word	0x00000070


	//   ....[1]....
        /*0050*/ 	.word	0x00000110


	//----- nvinfo : EIATTR_CBANK_PARAM_SIZE
	.align		4
.L_135:
        /*0054*/ 	.byte	0x03, 0x19
        /*0056*/ 	.short	0x0014


	//----- nvinfo : EIATTR_PARAM_CBANK
	.align		4
        /*0058*/ 	.byte	0x04, 0x0a
        /*005a*/ 	.short	(.L_137 - .L_136)
	.align		4
.L_136:
        /*005c*/ 	.word	index@(.nv.constant0._Z14AbsImageKernelIffEvPT0_PKT_i)
        /*0060*/ 	.short	0x0380
        /*0062*/ 	.short	0x0014


	//----- nvinfo : EIATTR_SW_WAR
	.align		4
.L_137:
        /*0064*/ 	.byte	0x04, 0x36
        /*0066*/ 	.short	(.L_139 - .L_138)
.L_138:
        /*0068*/ 	.word	0x00000008
.L_139:


//--------------------- .nv.info._Z14AbsImageKernelIfEvPT_i --------------------------
	.section	.nv.info._Z14AbsImageKernelIfEvPT_i,"",@"SHT_CUDA_INFO"
	.sectionflags	@""
	.align	4


	//----- nvinfo : EIATTR_CUDA_API_VERSION
	.align		4
        /*0000*/ 	.byte	0x04, 0x37
        /*0002*/ 	.short	(.L_141 - .L_140)
.L_140:
        /*0004*/ 	.word	0x00000082


	//----- nvinfo : EIATTR_KPARAM_INFO
	.align		4
.L_141:
        /*0008*/ 	.byte	0x04, 0x17
        /*000a*/ 	.short	(.L_143 - .L_142)
.L_142:
        /*000c*/ 	.word	0x00000000
        /*0010*/ 	.short	0x0001
        /*0012*/ 	.short	0x0008
        /*0014*/ 	.byte	0x00, 0xf0, 0x11, 0x00


	//----- nvinfo : EIATTR_KPARAM_INFO
	.align		4
.L_143:
        /*0018*/ 	.byte	0x04, 0x17
        /*001a*/ 	.short	(.L_145 - .L_144)
.L_144:
        /*001c*/ 	.word	0x00000000
        /*0020*/ 	.short	0x0000
        /*0022*/ 	.short	0x0000
        /*0024*/ 	.byte	0x00, 0xf5, 0x21, 0x00


	//----- nvinfo : EIATTR_SPARSE_MMA_MASK
	.align		4
.L_145:
        /*0028*/ 	.byte	0x03, 0x50
        /*002a*/ 	.short	0x0000


	//----- nvinfo : EIATTR_MAXREG_COUNT
	.align		4
        /*002c*/ 	.byte	0x03, 0x1b
        /*002e*/ 	.short	0x00ff


	//----- nvinfo : EIATTR_MERCURY_ISA_VERSION
	.align		4
        /*0030*/ 	.byte	0x03, 0x5f
        /*0032*/ 	.short	0x0101


	//----- nvinfo : EIATTR_VRC_CTA_INIT_COUNT
	.align		4
        /*0034*/ 	.byte	0x02, 0x4a
	.zero		1
	.zero		1


	//----- nvinfo : EIATTR_EXIT_INSTR_OFFSETS
	.align		4
        /*0038*/ 	.byte	0x04, 0x1c
        /*003a*/ 	.short	(.L_147 - .L_146)


	//   ....[0]....
.L_146:
        /*003c*/ 	.word	0x00000070


	//   ....[1]....
        /*0040*/ 	.word	0x000000f0


	//----- nvinfo : EIATTR_CBANK_PARAM_SIZE
	.align		4
.L_147:
        /*0044*/ 	.byte	0x03, 0x19
        /*0046*/ 	.short	0x000c


	//----- nvinfo : EIATTR_PARAM_CBANK
	.align		4
        /*0048*/ 	.byte	0x04, 0x0a
        /*004a*/ 	.short	(.L_149 - .L_148)
	.align		4
.L_148:
        /*004c*/ 	.word	index@(.nv.constant0._Z14AbsImageKernelIfEvPT_i)
        /*0050*/ 	.short	0x0380
        /*0052*/ 	.short	0x000c


	//----- nvinfo : EIATTR_SW_WAR
	.align		4
.L_149:
        /*0054*/ 	.byte	0x04, 0x36
        /*0056*/ 	.short	(.L_151 - .L_150)
.L_150:
        /*0058*/ 	.word	0x00000008
.L_151:


//--------------------- .nv.callgraph             --------------------------
	.section	.nv.callgraph,"",@"SHT_CUDA_CALLGRAPH"
	.align	4
	.sectionentsize	8
	.align		4
        /*0000*/ 	.word	0x00000000
	.align		4
        /*0004*/ 	.word	0xffffffff
	.align		4
        /*0008*/ 	.word	0x00000000
	.align		4
        /*000c*/ 	.word	0xfffffffe
	.align		4
        /*0010*/ 	.word	0x00000000
	.align		4
        /*0014*/ 	.word	0xfffffffd
	.align		4
        /*0018*/ 	.word	0x00000000
	.align		4
        /*001c*/ 	.word	0xfffffffc


//--------------------- .text._Z14AbsImageKernelIccEvPT0_PKT_i --------------------------
	.section	.text._Z14AbsImageKernelIccEvPT0_PKT_i,"ax",@progbits
	.align	128
        .global         _Z14AbsImageKernelIccEvPT0_PKT_i
        .type           _Z14AbsImageKernelIccEvPT0_PKT_i,@function
        .size           _Z14AbsImageKernelIccEvPT0_PKT_i,(.L_x_8 - _Z14AbsImageKernelIccEvPT0_PKT_i)
        .other          _Z14AbsImageKernelIccEvPT0_PKT_i,@"STO_CUDA_ENTRY STV_DEFAULT"
_Z14AbsImageKernelIccEvPT0_PKT_i:
.text._Z14AbsImageKernelIccEvPT0_PKT_i:
[----:B------:R-:W-:Y:S01]  /*0000*/  LDC R1, c[0x0][0x37c] ;  /* 0x0000df00ff017b82 */ /* 0x000fe20000000800 */
[----:B------:R-:W0:Y:S07]  /*0010*/  S2R R3, SR_TID.X ;  /* 0x0000000000037919 */ /* 0x000e2e0000002100 */
[----:B------:R-:W0:Y:S01]  /*0020*/  S2UR UR4, SR_CTAID.X ;  /* 0x00000000000479c3 */ /* 0x000e220000002500 */
[----:B------:R-:W1:Y:S07]  /*0030*/  LDCU UR5, c[0x0][0x390] ;  /* 0x00007200ff0577ac */ /* 0x000e6e0008000800 */
[----:B------:R-:W0:Y:S02]  /*0040*/  LDC R4, c[0x0][0x360] ;  /* 0x0000d800ff047b82 */ /* 0x000e240000000800 */
[----:B0-----:R-:W-:-:S05]  /*0050*/  IMAD R4, R4, UR4, R3 ;  /* 0x0000000404047c24 */ /* 0x001fca000f8e0203 */
[----:B-1----:R-:W-:-:S13]  /*0060*/  ISETP.GE.AND P0, PT, R4, UR5, PT ;  /* 0x0000000504007c0c */ /* 0x002fda000bf06270 */
[----:B------:R-:W-:Y:S05]  /*0070*/  @P0 EXIT ;  /* 0x000000000000094d */ /* 0x000fea0003800000 */
[----:B------:R-:W0:Y:S01]  /*0080*/  LDCU.128 UR8, c[0x0][0x380] ;  /* 0x00007000ff0877ac */ /* 0x000e220008000c00 */
[----:B------:R-:W-:Y:S01]  /*0090*/  SHF.R.S32.HI R5, RZ, 0x1f, R4 ;  /* 0x0000001fff057819 */ /* 0x000fe20000011404 */
[----:B------:R-:W1:Y:S01]  /*00a0*/  LDCU.64 UR4, c[0x0][0x358] ;  /* 0x00006b00ff0477ac */ /* 0x000e620008000a00 */
[----:B0-----:R-:W-:-:S04]  /*00b0*/  IADD3 R2, P0, PT, R4, UR10, RZ ;  /* 0x0000000a04027c10 */ /* 0x001fc8000ff1e0ff */
[----:B------:R-:W-:-:S05]  /*00c0*/  IADD3.X R3, PT, PT, R5, UR11, RZ, P0, !PT ;  /* 0x0000000b05037c10 */ /* 0x000fca00087fe4ff */
[----:B-1----:R-:W2:Y:S01]  /*00d0*/  LDG.E.S8 R2, desc[UR4][R2.64] ;  /* 0x0000000402027981 */ /* 0x002ea2000c1e1300 */
[----:B------:R-:W-:-:S04]  /*00e0*/  IADD3 R4, P0, PT, R4, UR8, RZ ;  /* 0x0000000804047c10 */ /* 0x000fc8000ff1e0ff */
[----:B------:R-:W-:Y:S02]  /*00f0*/  IADD3.X R5, PT, PT, R5, UR9, RZ, P0, !PT ;  /* 0x0000000905057c10 */ /* 0x000fe400087fe4ff */
[----:B--2---:R-:W-:-:S04]  /*0100*/  PRMT R0, R2, 0x9910, RZ ;  /* 0x0000991002007816 */ /* 0x004fc800000000ff */
[----:B------:R-:W-:-:S04]  /*0110*/  IABS R0, R0 ;  /* 0x0000000000007213 */ /* 0x000fc80000000000 */
[----:B------:R-:W-:-:S05]  /*0120*/  PRMT R7, R0, 0x7710, RZ ;  /* 0x0000771000077816 */ /* 0x000fca00000000ff */
[----:B------:R-:W-:Y:S01]  /*0130*/  STG.E.U8 desc[UR4][R4.64], R7 ;  /* 0x0000000704007986 */ /* 0x000fe2000c101104 */
[----:B------:R-:W-:Y:S05]  /*0140*/  EXIT ;  /* 0x000000000000794d */ /* 0x000fea0003800000 */
.L_x_0:
[----:B------:R-:W-:-:S00]  /*0150*/  BRA `(.L_x_0) ;  /* 0xfffffffc00fc7947 */ /* 0x000fc0000383ffff */
[----:B------:R-:W-:-:S00]  /*0160*/  NOP ;  /* 0x0000000000007918 */ /* 0x000fc00000000000 */
        /* <DEDUP_REMOVED lines=9> */
.L_x_8:


//--------------------- .text._Z14AbsImageKernelIcEvPT_i --------------------------
	.section	.text._Z14AbsImageKernelIcEvPT_i,"ax",@progbits
	.align	128
        .global         _Z14AbsImageKernelIcEvPT_i
        .type           _Z14AbsImageKernelIcEvPT_i,@function
        .size           _Z14AbsImageKernelIcEvPT_i,(.L_x_9 - _Z14AbsImageKernelIcEvPT_i)
        .other          _Z14AbsImageKernelIcEvPT_i,@"STO_CUDA_ENTRY STV_DEFAULT"
_Z14AbsImageKernelIcEvPT_i:
.text._Z14AbsImageKernelIcEvPT_i:
        /* <DEDUP_REMOVED lines=8> */
[----:B------:R-:W0:Y:S01]  /*0080*/  LDCU.64 UR6, c[0x0][0x380] ;  /* 0x00007000ff0677ac */ /* 0x000e220008000a00 */
[----:B------:R-:W1:Y:S01]  /*0090*/  LDCU.64 UR4, c[0x0][0x358] ;  /* 0x00006b00ff0477ac */ /* 0x000e620008000a00 */
[----:B0-----:R-:W-:-:S04]  /*00a0*/  IADD3 R2, P0, PT, R0, UR6, RZ ;  /* 0x0000000600027c10 */ /* 0x001fc8000ff1e0ff */
[----:B------:R-:W-:-:S05]  /*00b0*/  LEA.HI.X.SX32 R3, R0, UR7, 0x1, P0 ;  /* 0x0000000700037c11 */ /* 0x000fca00080f0eff */
[----:B-1----:R-:W2:Y:S02]  /*00c0*/  LDG.E.S8 R0, desc[UR4][R2.64] ;  /* 0x0000000402007981 */ /* 0x002ea4000c1e1300 */
[----:B--2---:R-:W-:-:S04]  /*00d0*/  PRMT R0, R0, 0x9910, RZ ;  /* 0x0000991000007816 */ /* 0x004fc800000000ff */
[----:B------:R-:W-:-:S04]  /*00e0*/  IABS R0, R0 ;  /* 0x0000000000007213 */ /* 0x000fc80000000000 */
[----:B------:R-:W-:-:S05]  /*00f0*/  PRMT R5, R0, 0x7710, RZ ;  /* 0x0000771000057816 */ /* 0x000fca00000000ff */
[----:B------:R-:W-:Y:S01]  /*0100*/  STG.E.U8 desc[UR4][R2.64], R5 ;  /* 0x0000000502007986 */ /* 0x000fe2000c101104 */
[----:B------:R-:W-:Y:S05]  /*0110*/  EXIT ;  /* 0x000000000000794d */ /* 0x000fea0003800000 */
.L_x_1:
        /* <DEDUP_REMOVED lines=14> */
.L_x_9:


//--------------------- .text._Z14AbsImageKernelIssEvPT0_PKT_i --------------------------
	.section	.text._Z14AbsImageKernelIssEvPT0_PKT_i,"ax",@progbits
	.align	128
        .global         _Z14AbsImageKernelIssEvPT0_PKT_i
        .type           _Z14AbsImageKernelIssEvPT0_PKT_i,@function
        .size           _Z14AbsImageKernelIssEvPT0_PKT_i,(.L_x_10 - _Z14AbsImageKernelIssEvPT0_PKT_i)
        .other          _Z14AbsImageKernelIssEvPT0_PKT_i,@"STO_CUDA_ENTRY STV_DEFAULT"
_Z14AbsImageKernelIssEvPT0_PKT_i:
.text._Z14AbsImageKernelIssEvPT0_PKT_i:
        /* <DEDUP_REMOVED lines=8> */
[----:B------:R-:W0:Y:S01]  /*0080*/  LDC.64 R2, c[0x0][0x388] ;  /* 0x0000e200ff027b82 */ /* 0x000e220000000a00 */
[----:B------:R-:W1:Y:S07]  /*0090*/  LDCU.64 UR4, c[0x0][0x358] ;  /* 0x00006b00ff0477ac */ /* 0x000e6e0008000a00 */
[----:B------:R-:W2:Y:S01]  /*00a0*/  LDC.64 R4, c[0x0][0x380] ;  /* 0x0000e000ff047b82 */ /* 0x000ea20000000a00 */
[----:B0-----:R-:W-:-:S06]  /*00b0*/  IMAD.WIDE R2, R7, 0x2, R2 ;  /* 0x0000000207027825 */ /* 0x001fcc00078e0202 */
[----:B-1----:R-:W3:Y:S01]  /*00c0*/  LDG.E.U16 R2, desc[UR4][R2.64] ;  /* 0x0000000402027981 */ /* 0x002ee2000c1e1500 */
[----:B--2---:R-:W-:Y:S01]  /*00d0*/  IMAD.WIDE R4, R7, 0x2, R4 ;  /* 0x0000000207047825 */ /* 0x004fe200078e0204 */
[----:B---3--:R-:W-:-:S04]  /*00e0*/  PRMT R0, R2, 0x9910, RZ ;  /* 0x0000991002007816 */ /* 0x008fc800000000ff */
[----:B------:R-:W-:-:S04]  /*00f0*/  IABS R0, R0 ;  /* 0x0000000000007213 */ /* 0x000fc80000000000 */
[----:B------:R-:W-:-:S05]  /*0100*/  PRMT R7, R0, 0x7710, RZ ;  /* 0x0000771000077816 */ /* 0x000fca00000000ff */
[----:B------:R-:W-:Y:S01]  /*0110*/  STG.E.U16 desc[UR4][R4.64], R7 ;  /* 0x0000000704007986 */ /* 0x000fe2000c101504 */
[----:B------:R-:W-:Y:S05]  /*0120*/  EXIT ;  /* 0x000000000000794d */ /* 0x000fea0003800000 */
.L_x_2:
        /* <DEDUP_REMOVED lines=13> */
.L_x_10:


//--------------------- .text._Z14AbsImageKernelIsEvPT_i --------------------------
	.section	.text._Z14AbsImageKernelIsEvPT_i,"ax",@progbits
	.align	128
        .global         _Z14AbsImageKernelIsEvPT_i
        .type           _Z14AbsImageKernelIsEvPT_i,@function
        .size           _Z14AbsImageKernelIsEvPT_i,(.L_x_11 - _Z14AbsImageKernelIsEvPT_i)
        .other          _Z14AbsImageKernelIsEvPT_i,@"STO_CUDA_ENTRY STV_DEFAULT"
_Z14AbsImageKernelIsEvPT_i:
.text._Z14AbsImageKernelIsEvPT_i:
        /* <DEDUP_REMOVED lines=9> */
[----:B------:R-:W1:Y:S01]  /*0090*/  LDCU.64 UR4, c[0x0][0x358] ;  /* 0x00006b00ff0477ac */ /* 0x000e620008000a00 */
[----:B0-----:R-:W-:-:S05]  /*00a0*/  IMAD.WIDE R2, R5, 0x2, R2 ;  /* 0x0000000205027825 */ /* 0x001fca00078e0202 */
[----:B-1----:R-:W2:Y:S02]  /*00b0*/  LDG.E.U16 R0, desc[UR4][R2.64] ;  /* 0x0000000402007981 */ /* 0x002ea4000c1e1500 */
[----:B--2---:R-:W-:-:S04]  /*00c0*/  PRMT R0, R0, 0x9910, RZ ;  /* 0x0000991000007816 */ /* 0x004fc800000000ff */
[----:B------:R-:W-:-:S04]  /*00d0*/  IABS R0, R0 ;  /* 0x0000000000007213 */ /* 0x000fc80000000000 */
[----:B------:R-:W-:-:S05]  /*00e0*/  PRMT R5, R0, 0x7710, RZ ;  /* 0x0000771000057816 */ /* 0x000fca00000000ff */
[----:B------:R-:W-:Y:S01]  /*00f0*/  STG.E.U16 desc[UR4][R2.64], R5 ;  /* 0x0000000502007986 */ /* 0x000fe2000c101504 */
[----:B------:R-:W-:Y:S05]  /*0100*/  EXIT ;  /* 0x000000000000794d */ /* 0x000fea0003800000 */
.L_x_3:
        /* <DEDUP_REMOVED lines=15> */
.L_x_11:


//--------------------- .text._Z14AbsImageKernelIiiEvPT0_PKT_i --------------------------
	.section	.text._Z14AbsImageKernelIiiEvPT0_PKT_i,"ax",@progbits
	.align	128
        .global         _Z14AbsImageKernelIiiEvPT0_PKT_i
        .type           _Z14AbsImageKernelIiiEvPT0_PKT_i,@function
        .size           _Z14AbsImageKernelIiiEvPT0_PKT_i,(.L_x_12 - _Z14AbsImageKernelIiiEvPT0_PKT_i)
        .other          _Z14AbsImageKernelIiiEvPT0_PKT_i,@"STO_CUDA_ENTRY STV_DEFAULT"
_Z14AbsImageKernelIiiEvPT0_PKT_i:
.text._Z14AbsImageKernelIiiEvPT0_PKT_i:
        /* <DEDUP_REMOVED lines=12> */
[----:B-1----:R-:W3:Y:S01]  /*00c0*/  LDG.E R2, desc[UR4][R2.64] ;  /* 0x0000000402027981 */ /* 0x002ee2000c1e1900 */
[----:B--2---:R-:W-:Y:S01]  /*00d0*/  IMAD.WIDE R4, R7, 0x4, R4 ;  /* 0x0000000407047825 */ /* 0x004fe200078e0204 */
[----:B---3--:R-:W-:-:S04]  /*00e0*/  IABS R0, R2 ;  /* 0x0000000200007213 */ /* 0x008fc80000000000 */
[----:B------:R-:W-:-:S05]  /*00f0*/  MOV R7, R0 ;  /* 0x0000000000077202 */ /* 0x000fca0000000f00 */
[----:B------:R-:W-:Y:S01]  /*0100*/  STG.E desc[UR4][R4.64], R7 ;  /* 0x0000000704007986 */ /* 0x000fe2000c101904 */
[----:B------:R-:W-:Y:S05]  /*0110*/  EXIT ;  /* 0x000000000000794d */ /* 0x000fea0003800000 */
.L_x_4:
        /* <DEDUP_REMOVED lines=14> */
.L_x_12:


//--------------------- .text._Z14AbsImageKernelIiEvPT_i --------------------------
	.section	.text._Z14AbsImageKernelIiEvPT_i,"ax",@progbits
	.align	128
        .global         _Z14AbsImageKernelIiEvPT_i
        .type           _Z14AbsImageKernelIiEvPT_i,@function
        .size           _Z14AbsImageKernelIiEvPT_i,(.L_x_13 - _Z14AbsImageKernelIiEvPT_i)
        .other          _Z14AbsImageKernelIiEvPT_i,@"STO_CUDA_ENTRY STV_DEFAULT"
_Z14AbsImageKernelIiEvPT_i:
.text._Z14AbsImageKernelIiEvPT_i:
        /* <DEDUP_REMOVED lines=11> */
[----:B-1----:R-:W2:Y:S02]  /*00b0*/  LDG.E R0, desc[UR4][R2.64] ;  /* 0x0000000402007981 */ /* 0x002ea4000c1e1900 */
[----:B--2---:R-:W-:-:S05]  /*00c0*/  IABS R5, R0 ;  /* 0x0000000000057213 */ /* 0x004fca0000000000 */
[----:B------:R-:W-:Y:S01]  /*00d0*/  STG.E desc[UR4][R2.64], R5 ;  /* 0x0000000502007986 */ /* 0x000fe2000c101904 */
[----:B------:R-:W-:Y:S05]  /*00e0*/  EXIT ;  /* 0x000000000000794d */ /* 0x000fea0003800000 */
.L_x_5:
        /* <DEDUP_REMOVED lines=9> */
.L_x_13:


//--------------------- .text._Z14AbsImageKernelIffEvPT0_PKT_i --------------------------
	.section	.text._Z14AbsImageKernelIffEvPT0_PKT_i,"ax",@progbits
	.align	128
        .global         _Z14AbsImageKernelIffEvPT0_PKT_i
        .type           _Z14AbsImageKernelIffEvPT0_PKT_i,@function
        .size           _Z14AbsImageKernelIffEvPT0_PKT_i,(.L_x_14 - _Z14AbsImageKernelIffEvPT0_PKT_i)
        .other          _Z14AbsImageKernelIffEvPT0_PKT_i,@"STO_CUDA_ENTRY STV_DEFAULT"
_Z14AbsImageKernelIffEvPT0_PKT_i:
.text._Z14AbsImageKernelIffEvPT0_PKT_i:
        /* <DEDUP_REMOVED lines=14> */
[----:B---3--:R-:W-:-:S04]  /*00e0*/  FSETP.GEU.AND P0, PT, R2, RZ, PT ;  /* 0x000000ff0200720b */ /* 0x008fc80003f0e000 */
[----:B------:R-:W-:-:S05]  /*00f0*/  FSEL R7, -R2, R2, !P0 ;  /* 0x0000000202077208 */ /* 0x000fca0004000100 */
[----:B------:R-:W-:Y:S01]  /*0100*/  STG.E desc[UR4][R4.64], R7 ;  /* 0x0000000704007986 */ /* 0x000fe2000c101904 */
[----:B------:R-:W-:Y:S05]  /*0110*/  EXIT ;  /* 0x000000000000794d */ /* 0x000fea0003800000 */
.L_x_6:
        /* <DEDUP_REMOVED lines=14> */
.L_x_14:


//--------------------- .text._Z14AbsImageKernelIfEvPT_i --------------------------
	.section	.text._Z14AbsImageKernelIfEvPT_i,"ax",@progbits
	.align	128
        .global         _Z14AbsImageKernelIfEvPT_i
        .type           _Z14AbsImageKernelIfEvPT_i,@function
        .size           _Z14AbsImageKernelIfEvPT_i,(.L_x_15 - _Z14AbsImageKernelIfEvPT_i)
        .other          _Z14AbsImageKernelIfEvPT_i,@"STO_CUDA_ENTRY STV_DEFAULT"
_Z14AbsImageKernelIfEvPT_i:
.text._Z14AbsImageKernelIfEvPT_i:
        /* <DEDUP_REMOVED lines=12> */
[----:B--2---:R-:W-:-:S04]  /*00c0*/  FSETP.GEU.AND P0, PT, R0, RZ, PT ;  /* 0x000000ff0000720b */ /* 0x004fc80003f0e000 */
[----:B------:R-:W-:-:S05]  /*00d0*/  FSEL R5, -R0, R0, !P0 ;  /* 0x0000000000057208 */ /* 0x000fca0004000100 */
[----:B------:R-:W-:Y:S01]  /*00e0*/  STG.E desc[UR4][R2.64], R5 ;  /* 0x0000000502007986 */ /* 0x000fe2000c101904 */
[----:B------:R-:W-:Y:S05]  /*00f0*/  EXIT ;  /* 0x000000000000794d */ /* 0x000fea0003800000 */
.L_x_7:
        /* <DEDUP_REMOVED lines=16> */
.L_x_15:


//--------------------- .nv.shared.reserved.0     --------------------------
	.section	.nv.shared.reserved.0,"aw",@nobits
	.weak		__nv_reservedSMEM_offset_0_alias
	.size		__nv_reservedSMEM_offset_0_alias, 0, 64
	.other		__nv_reservedSMEM_offset_0_alias,@"STO_CUDA_RESERVED_SHARED STV_DEFAULT"
__nv_reservedSMEM_offset_0_alias:
	.zero		0
	.zero		64


//--------------------- .nv.constant0._Z14AbsImageKernelIccEvPT0_PKT_i --------------------------
	.section	.nv.constant0._Z14AbsImageKernelIccEvPT0_PKT_i,"a",@progbits
	.sectionflags	@""
	.align	4
.nv.constant0._Z14AbsImageKernelIccEvPT0_PKT_i:
	.zero		916


//--------------------- .nv.constant0._Z14AbsImageKernelIcEvPT_i --------------------------
	.section	.nv.constant0._Z14AbsImageKernelIcEvPT_i,"a",@progbits
	.sectionflags	@""
	.align	4
.nv.constant0._Z14AbsImageKernelIcEvPT_i:
	.zero		908


//--------------------- .nv.constant0._Z14AbsImageKernelIssEvPT0_PKT_i --------------------------
	.section	.nv.constant0._Z14AbsImageKernelIssEvPT0_PKT_i,"a",@progbits
	.sectionflags	@""
	.align	4
.nv.constant0._Z14AbsImageKernelIssEvPT0_PKT_i:
	.zero		916


//--------------------- .nv.constant0._Z14AbsImageKernelIsEvPT_i --------------------------
	.section	.nv.constant0._Z14AbsImageKernelIsEvPT_i,"a",@progbits
	.sectionflags	@""
	.align	4
.nv.constant0._Z14AbsImageKernelIsEvPT_i:
	.zero		908


//--------------------- .nv.constant0._Z14AbsImageKernelIiiEvPT0_PKT_i --------------------------
	.section	.nv.constant0._Z14AbsImageKernelIiiEvPT0_PKT_i,"a",@progbits
	.sectionflags	@""
	.align	4
.nv.constant0._Z14AbsImageKernelIiiEvPT0_PKT_i:
	.zero		916


//--------------------- .nv.constant0._Z14AbsImageKernelIiEvPT_i --------------------------
	.section	.nv.constant0._Z14AbsImageKernelIiEvPT_i,"a",@progbits
	.sectionflags	@""
	.align	4
.nv.constant0._Z14AbsImageKernelIiEvPT_i:
	.zero		908


//--------------------- .nv.constant0._Z14AbsImageKernelIffEvPT0_PKT_i --------------------------
	.section	.nv.constant0._Z14AbsImageKernelIffEvPT0_PKT_i,"a",@progbits
	.sectionflags	@""
	.align	4
.nv.constant0._Z14AbsImageKernelIffEvPT0_PKT_i:
	.zero		916


//--------------------- .nv.constant0._Z14AbsImageKernelIfEvPT_i --------------------------
	.section	.nv.constant0._Z14AbsImageKernelIfEvPT_i,"a",@progbits
	.sectionflags	@""
	.align	4
.nv.constant0._Z14AbsImageKernelIfEvPT_i:
	.zero		908


//--------------------- SYMBOLS --------------------------

	.type		.nv.reservedSmem.offset0,@object
	.size		.nv.reservedSmem.offset0,0x4
